//
// Generated by NVIDIA NVVM Compiler
//
// Compiler Build ID: CL-36424714
// Cuda compilation tools, release 13.0, V13.0.88
// Based on NVVM 20.0.0
//

.version 9.0
.target sm_100
.address_size 64

	// .globl	_Z7SigmoidPfS_i

.visible .entry _Z7SigmoidPfS_i(
	.param .u64 .ptr .align 1 _Z7SigmoidPfS_i_param_0,
	.param .u64 .ptr .align 1 _Z7SigmoidPfS_i_param_1,
	.param .u32 _Z7SigmoidPfS_i_param_2
)
{
	.reg .pred 	%p<2>;
	.reg .b32 	%r<8>;
	.reg .b32 	%f<15>;
	.reg .b64 	%rd<8>;

	ld.param.u64 	%rd1, [_Z7SigmoidPfS_i_param_0];
	ld.param.u64 	%rd2, [_Z7SigmoidPfS_i_param_1];
	ld.param.u32 	%r2, [_Z7SigmoidPfS_i_param_2];
	mov.u32 	%r3, %ctaid.x;
	mov.u32 	%r4, %ntid.x;
	mov.u32 	%r5, %tid.x;
	mad.lo.s32 	%r1, %r3, %r4, %r5;
	setp.ge.s32 	%p1, %r1, %r2;
	@%p1 bra 	$L__BB0_2;
	cvta.to.global.u64 	%rd3, %rd1;
	cvta.to.global.u64 	%rd4, %rd2;
	mul.wide.s32 	%rd5, %r1, 4;
	add.s64 	%rd6, %rd3, %rd5;
	ld.global.f32 	%f1, [%rd6];
	fma.rn.f32 	%f2, %f1, 0fBBBB989D, 0f3F000000;
	cvt.sat.f32.f32 	%f3, %f2;
	mov.f32 	%f4, 0f4B400001;
	mov.f32 	%f5, 0f437C0000;
	fma.rm.f32 	%f6, %f3, %f5, %f4;
	add.f32 	%f7, %f6, 0fCB40007F;
	neg.f32 	%f8, %f7;
	fma.rn.f32 	%f9, %f1, 0fBFB8AA3B, %f8;
	fma.rn.f32 	%f10, %f1, 0fB2A57060, %f9;
	mov.b32 	%r6, %f6;
	shl.b32 	%r7, %r6, 23;
	mov.b32 	%f11, %r7;
	ex2.approx.ftz.f32 	%f12, %f10;
	fma.rn.f32 	%f13, %f12, %f11, 0f3F800000;
	rcp.rn.f32 	%f14, %f13;
	add.s64 	%rd7, %rd4, %rd5;
	st.global.f32 	[%rd7], %f14;
$L__BB0_2:
	ret;

}


// ===== COMPILED SASS (sm_100) =====

	.target	sm_100

	.elftype	@"ET_EXEC"


//--------------------- .note.nv.tkinfo           --------------------------
	.section	.note.nv.tkinfo,"",@"SHT_NOTE"
	.sectionflags	@"SHF_NOTE_NV_TKINFO"
	.tkinfo
        /*0018*/ 	.word	0x00000002
        /*0030*/ 	.string	""
        /*0030*/ 	.string	"ptxas"
        /*0030*/ 	.string	"Cuda compilation tools, release 13.0, V13.0.88"
        /*0030*/ 	.string	"Build cuda_13.0.r13.0/compiler.36424714_0"
        /*0030*/ 	.string	"-arch sm_100 -m 64 "



//--------------------- .note.nv.cuinfo           --------------------------
	.section	.note.nv.cuinfo,"",@"SHT_NOTE"
	.sectionflags	@"SHF_NOTE_NV_CUINFO"
        /*0018*/ 	.short	0x0002
        /*001a*/ 	.short	0x0064
        /*001c*/ 	.short	0x0082
	.zero		2


//--------------------- .nv.info                  --------------------------
	.section	.nv.info,"",@"SHT_CUDA_INFO"
	.align	4


	//----- nvinfo : EIATTR_REGCOUNT
	.align		4
        /*0000*/ 	.byte	0x04, 0x2f
        /*0002*/ 	.short	(.L_1 - .L_0)
	.align		4
.L_0:
        /*0004*/ 	.word	index@(_Z7SigmoidPfS_i)
        /*0008*/ 	.word	0x0000000e


	//----- nvinfo : EIATTR_FRAME_SIZE
	.align		4
.L_1:
        /*000c*/ 	.byte	0x04, 0x11
        /*000e*/ 	.short	(.L_3 - .L_2)
	.align		4
.L_2:
        /*0010*/ 	.word	index@($__internal_0_$__cuda_sm20_rcp_rn_f32_slowpath)
        /*0014*/ 	.word	0x00000000


	//----- nvinfo : EIATTR_FRAME_SIZE
	.align		4
.L_3:
        /*0018*/ 	.byte	0x04, 0x11
        /*001a*/ 	.short	(.L_5 - .L_4)
	.align		4
.L_4:
        /*001c*/ 	.word	index@(_Z7SigmoidPfS_i)
        /*0020*/ 	.word	0x00000000


	//----- nvinfo : EIATTR_MIN_STACK_SIZE
	.align		4
.L_5:
        /*0024*/ 	.byte	0x04, 0x12
        /*0026*/ 	.short	(.L_7 - .L_6)
	.align		4
.L_6:
        /*0028*/ 	.word	index@(_Z7SigmoidPfS_i)
        /*002c*/ 	.word	0x00000000
.L_7:


//--------------------- .nv.compat                --------------------------
	.section	.nv.compat,"",@"SHT_CUDA_COMPAT_INFO"
	.align	4
        /*0000*/ 	.byte	0x02, 0x09, 0x00, 0x00, 0x02, 0x02, 0x01, 0x00, 0x02, 0x05, 0x05, 0x00, 0x03, 0x07, 0x01, 0x01
        /*0010*/ 	.byte	0x02, 0x03, 0x00, 0x00, 0x02, 0x06, 0x01, 0x00, 0x04, 0x0b, 0x08, 0x00, 0x09, 0x00, 0x00, 0x00
        /*0020*/ 	.byte	0x00, 0x00, 0x00, 0x00


//--------------------- .nv.info._Z7SigmoidPfS_i  --------------------------
	.section	.nv.info._Z7SigmoidPfS_i,"",@"SHT_CUDA_INFO"
	.sectionflags	@""
	.align	4


	//----- nvinfo : EIATTR_CUDA_API_VERSION
	.align		4
        /*0000*/ 	.byte	0x04, 0x37
        /*0002*/ 	.short	(.L_9 - .L_8)
.L_8:
        /*0004*/ 	.word	0x00000082


	//----- nvinfo : EIATTR_KPARAM_INFO
	.align		4
.L_9:
        /*0008*/ 	.byte	0x04, 0x17
        /*000a*/ 	.short	(.L_11 - .L_10)
.L_10:
        /*000c*/ 	.word	0x00000000
        /*0010*/ 	.short	0x0002
        /*0012*/ 	.short	0x0010
        /*0014*/ 	.byte	0x00, 0xf0, 0x11, 0x00


	//----- nvinfo : EIATTR_KPARAM_INFO
	.align		4
.L_11:
        /*0018*/ 	.byte	0x04, 0x17
        /*001a*/ 	.short	(.L_13 - .L_12)
.L_12:
        /*001c*/ 	.word	0x00000000
        /*0020*/ 	.short	0x0001
        /*0022*/ 	.short	0x0008
        /*0024*/ 	.byte	0x00, 0xf5, 0x21, 0x00


	//----- nvinfo : EIATTR_KPARAM_INFO
	.align		4
.L_13:
        /*0028*/ 	.byte	0x04, 0x17
        /*002a*/ 	.short	(.L_15 - .L_14)
.L_14:
        /*002c*/ 	.word	0x00000000
        /*0030*/ 	.short	0x0000
        /*0032*/ 	.short	0x0000
        /*0034*/ 	.byte	0x00, 0xf5, 0x21, 0x00


	//----- nvinfo : EIATTR_SPARSE_MMA_MASK
	.align		4
.L_15:
        /*0038*/ 	.byte	0x03, 0x50
        /*003a*/ 	.short	0x0000


	//----- nvinfo : EIATTR_MAXREG_COUNT
	.align		4
        /*003c*/ 	.byte	0x03, 0x1b
        /*003e*/ 	.short	0x00ff


	//----- nvinfo : EIATTR_MERCURY_ISA_VERSION
	.align		4
        /*0040*/ 	.byte	0x03, 0x5f
        /*0042*/ 	.short	0x0101


	//----- nvinfo : EIATTR_VRC_CTA_INIT_COUNT
	.align		4
        /*0044*/ 	.byte	0x02, 0x4a
	.zero		1
	.zero		1


	//----- nvinfo : EIATTR_EXIT_INSTR_OFFSETS
	.align		4
        /*0048*/ 	.byte	0x04, 0x1c
        /*004a*/ 	.short	(.L_17 - .L_16)


	//   ....[0]....
.L_16:
        /*004c*/ 	.word	0x00000070


	//   ....[1]....
        /*0050*/ 	.word	0x00000260


	//----- nvinfo : EIATTR_CRS_STACK_SIZE
	.align		4
.L_17:
        /*0054*/ 	.byte	0x04, 0x1e
        /*0056*/ 	.short	(.L_19 - .L_18)
.L_18:
        /*0058*/ 	.word	0x00000000


	//----- nvinfo : EIATTR_CBANK_PARAM_SIZE
	.align		4
.L_19:
        /*005c*/ 	.byte	0x03, 0x19
        /*005e*/ 	.short	0x0014


	//----- nvinfo : EIATTR_PARAM_CBANK
	.align		4
        /*0060*/ 	.byte	0x04, 0x0a
        /*0062*/ 	.short	(.L_21 - .L_20)
	.align		4
.L_20:
        /*0064*/ 	.word	index@(.nv.constant0._Z7SigmoidPfS_i)
        /*0068*/ 	.short	0x0380
        /*006a*/ 	.short	0x0014


	//----- nvinfo : EIATTR_SW_WAR
	.align		4
.L_21:
        /*006c*/ 	.byte	0x04, 0x36
        /*006e*/ 	.short	(.L_23 - .L_22)
.L_22:
        /*0070*/ 	.word	0x00000008
.L_23:


//--------------------- .nv.callgraph             --------------------------
	.section	.nv.callgraph,"",@"SHT_CUDA_CALLGRAPH"
	.align	4
	.sectionentsize	8
	.align		4
        /*0000*/ 	.word	0x00000000
	.align		4
        /*0004*/ 	.word	0xffffffff
	.align		4
        /*0008*/ 	.word	0x00000000
	.align		4
        /*000c*/ 	.word	0xfffffffe
	.align		4
        /*0010*/ 	.word	0x00000000
	.align		4
        /*0014*/ 	.word	0xfffffffd
	.align		4
        /*0018*/ 	.word	0x00000000
	.align		4
        /*001c*/ 	.word	0xfffffffc


//--------------------- .text._Z7SigmoidPfS_i     --------------------------
	.section	.text._Z7SigmoidPfS_i,"ax",@progbits
	.align	128
        .global         _Z7SigmoidPfS_i
        .type           _Z7SigmoidPfS_i,@function
        .size           _Z7SigmoidPfS_i,(.L_x_8 - _Z7SigmoidPfS_i)
        .other          _Z7SigmoidPfS_i,@"STO_CUDA_ENTRY STV_DEFAULT"
_Z7SigmoidPfS_i:
.text._Z7SigmoidPfS_i:
[----:B------:R-:W-:Y:S01]  /*0000*/  LDC R1, c[0x0][0x37c] ;  /* 0x0000df00ff017b82 */ /* 0x000fe20000000800 */
[----:B------:R-:W0:Y:S07]  /*0010*/  S2R R0, SR_TID.X ;  /* 0x0000000000007919 */ /* 0x000e2e0000002100 */
[----:B------:R-:W0:Y:S01]  /*0020*/  S2UR UR4, SR_CTAID.X ;  /* 0x00000000000479c3 */ /* 0x000e220000002500 */
[----:B------:R-:W1:Y:S07]  /*0030*/  LDCU UR5, c[0x0][0x390] ;  /* 0x00007200ff0577ac */ /* 0x000e6e0008000800 */
[----:B------:R-:W0:Y:S02]  /*0040*/  LDC R3, c[0x0][0x360] ;  /* 0x0000d800ff037b82 */ /* 0x000e240000000800 */
[----:B0-----:R-:W-:-:S05]  /*0050*/  IMAD R3, R3, UR4, R0 ;  /* 0x0000000403037c24 */ /* 0x001fca000f8e0200 */
[----:B-1----:R-:W-:-:S13]  /*0060*/  ISETP.GE.AND P0, PT, R3, UR5, PT ;  /* 0x0000000503007c0c */ /* 0x002fda000bf06270 */
[----:B------:R-:W-:Y:S05]  /*0070*/  @P0 EXIT ;  /* 0x000000000000094d */ /* 0x000fea0003800000 */
[----:B------:R-:W0:Y:S01]  /*0080*/  LDC.64 R4, c[0x0][0x380] ;  /* 0x0000e000ff047b82 */ /* 0x000e220000000a00 */
[----:B------:R-:W1:Y:S01]  /*0090*/  LDCU.64 UR4, c[0x0][0x358] ;  /* 0x00006b00ff0477ac */ /* 0x000e620008000a00 */
[----:B0-----:R-:W-:-:S06]  /*00a0*/  IMAD.WIDE R4, R3, 0x4, R4 ;  /* 0x0000000403047825 */ /* 0x001fcc00078e0204 */
[----:B-1----:R-:W2:Y:S01]  /*00b0*/  LDG.E R4, desc[UR4][R4.64] ;  /* 0x0000000404047981 */ /* 0x002ea2000c1e1900 */
[----:B------:R-:W-:Y:S01]  /*00c0*/  IMAD.MOV.U32 R7, RZ, RZ, 0x3bbb989d ;  /* 0x3bbb989dff077424 */ /* 0x000fe200078e00ff */
[----:B------:R-:W-:Y:S01]  /*00d0*/  BSSY.RECONVERGENT B0, `(.L_x_0) ;  /* 0x0000015000007945 */ /* 0x000fe20003800200 */
[----:B------:R-:W-:Y:S02]  /*00e0*/  IMAD.MOV.U32 R9, RZ, RZ, 0x437c0000 ;  /* 0x437c0000ff097424 */ /* 0x000fe400078e00ff */
[----:B--2---:R-:W-:-:S04]  /*00f0*/  FFMA.SAT R0, R4, -R7, 0.5 ;  /* 0x3f00000004007423 */ /* 0x004fc80000002807 */
[----:B------:R-:W-:-:S04]  /*0100*/  FFMA.RM R0, R0, R9, 12582913 ;  /* 0x4b40000100007423 */ /* 0x000fc80000004009 */
[C---:B------:R-:W-:Y:S01]  /*0110*/  FADD R7, R0.reuse, -12583039 ;  /* 0xcb40007f00077421 */ /* 0x040fe20000000000 */
[----:B------:R-:W-:-:S03]  /*0120*/  SHF.L.U32 R0, R0, 0x17, RZ ;  /* 0x0000001700007819 */ /* 0x000fc600000006ff */
[----:B------:R-:W-:-:S04]  /*0130*/  FFMA R7, R4, -1.4426950216293334961, -R7 ;  /* 0xbfb8aa3b04077823 */ /* 0x000fc80000000807 */
[----:B------:R-:W-:-:S06]  /*0140*/  FFMA R7, R4, -1.925963033500011079e-08, R7 ;  /* 0xb2a5706004077823 */ /* 0x000fcc0000000007 */
[----:B------:R-:W0:Y:S02]  /*0150*/  MUFU.EX2 R7, R7 ;  /* 0x0000000700077308 */ /* 0x000e240000000800 */
[----:B0-----:R-:W-:-:S04]  /*0160*/  FFMA R0, R0, R7, 1 ;  /* 0x3f80000000007423 */ /* 0x001fc80000000007 */
[----:B------:R-:W-:-:S05]  /*0170*/  VIADD R2, R0, 0x1800000 ;  /* 0x0180000000027836 */ /* 0x000fca0000000000 */
[----:B------:R-:W-:-:S04]  /*0180*/  LOP3.LUT R2, R2, 0x7f800000, RZ, 0xc0, !PT ;  /* 0x7f80000002027812 */ /* 0x000fc800078ec0ff */
[----:B------:R-:W-:-:S13]  /*0190*/  ISETP.GT.U32.AND P0, PT, R2, 0x1ffffff, PT ;  /* 0x01ffffff0200780c */ /* 0x000fda0003f04070 */
[----:B------:R-:W-:Y:S05]  /*01a0*/  @P0 BRA `(.L_x_1) ;  /* 0x00000000000c0947 */ /* 0x000fea0003800000 */
[----:B------:R-:W-:-:S07]  /*01b0*/  MOV R4, 0x1d0 ;  /* 0x000001d000047802 */ /* 0x000fce0000000f00 */
[----:B------:R-:W-:Y:S05]  /*01c0*/  CALL.REL.NOINC `($__internal_0_$__cuda_sm20_rcp_rn_f32_slowpath) ;  /* 0x0000000000287944 */ /* 0x000fea0003c00000 */
[----:B------:R-:W-:Y:S05]  /*01d0*/  BRA `(.L_x_2) ;  /* 0x0000000000107947 */ /* 0x000fea0003800000 */
.L_x_1:
[----:B------:R-:W0:Y:S02]  /*01e0*/  MUFU.RCP R7, R0 ;  /* 0x0000000000077308 */ /* 0x000e240000001000 */
[----:B0-----:R-:W-:-:S04]  /*01f0*/  FFMA R2, R0, R7, -1 ;  /* 0xbf80000000027423 */ /* 0x001fc80000000007 */
[----:B------:R-:W-:-:S04]  /*0200*/  FADD.FTZ R2, -R2, -RZ ;  /* 0x800000ff02027221 */ /* 0x000fc80000010100 */
[----:B------:R-:W-:-:S07]  /*0210*/  FFMA R7, R7, R2, R7 ;  /* 0x0000000207077223 */ /* 0x000fce0000000007 */
.L_x_2:
[----:B------:R-:W-:Y:S05]  /*0220*/  BSYNC.RECONVERGENT B0 ;  /* 0x0000000000007941 */ /* 0x000fea0003800200 */
.L_x_0:
[----:B------:R-:W0:Y:S02]  /*0230*/  LDC.64 R4, c[0x0][0x388] ;  /* 0x0000e200ff047b82 */ /* 0x000e240000000a00 */
[----:B0-----:R-:W-:-:S05]  /*0240*/  IMAD.WIDE R2, R3, 0x4, R4 ;  /* 0x0000000403027825 */ /* 0x001fca00078e0204 */
[----:B------:R-:W-:Y:S01]  /*0250*/  STG.E desc[UR4][R2.64], R7 ;  /* 0x0000000702007986 */ /* 0x000fe2000c101904 */
[----:B------:R-:W-:Y:S05]  /*0260*/  EXIT ;  /* 0x000000000000794d */ /* 0x000fea0003800000 */
        .weak           $__internal_0_$__cuda_sm20_rcp_rn_f32_slowpath
        .type           $__internal_0_$__cuda_sm20_rcp_rn_f32_slowpath,@function
        .size           $__internal_0_$__cuda_sm20_rcp_rn_f32_slowpath,(.L_x_8 - $__internal_0_$__cuda_sm20_rcp_rn_f32_slowpath)
$__internal_0_$__cuda_sm20_rcp_rn_f32_slowpath:
[----:B------:R-:W-:Y:S01]  /*0270*/  IMAD.SHL.U32 R2, R0, 0x2, RZ ;  /* 0x0000000200027824 */ /* 0x000fe200078e00ff */
[----:B------:R-:W-:Y:S04]  /*0280*/  BSSY.RECONVERGENT B1, `(.L_x_3) ;  /* 0x0000030000017945 */ /* 0x000fe80003800200 */
[----:B------:R-:W-:-:S04]  /*0290*/  SHF.R.U32.HI R2, RZ, 0x18, R2 ;  /* 0x00000018ff027819 */ /* 0x000fc80000011602 */
[----:B------:R-:W-:-:S13]  /*02a0*/  ISETP.NE.U32.AND P0, PT, R2, RZ, PT ;  /* 0x000000ff0200720c */ /* 0x000fda0003f05070 */
[----:B------:R-:W-:Y:S05]  /*02b0*/  @P0 BRA `(.L_x_4) ;  /* 0x0000000000280947 */ /* 0x000fea0003800000 */
[----:B------:R-:W-:-:S04]  /*02c0*/  SHF.L.U32 R2, R0, 0x1, RZ ;  /* 0x0000000100027819 */ /* 0x000fc800000006ff */
[----:B------:R-:W-:-:S13]  /*02d0*/  ISETP.NE.AND P0, PT, R2, RZ, PT ;  /* 0x000000ff0200720c */ /* 0x000fda0003f05270 */
[----:B------:R-:W-:Y:S01]  /*02e0*/  @P0 FFMA R6, R0, 1.84467440737095516160e+19, RZ ;  /* 0x5f80000000060823 */ /* 0x000fe200000000ff */
[----:B------:R-:W-:Y:S08]  /*02f0*/  @!P0 MUFU.RCP R5, R0 ;  /* 0x0000000000058308 */ /* 0x000ff00000001000 */
[----:B------:R-:W0:Y:S02]  /*0300*/  @P0 MUFU.RCP R7, R6 ;  /* 0x0000000600070308 */ /* 0x000e240000001000 */
[----:B0-----:R-:W-:-:S04]  /*0310*/  @P0 FFMA R2, R6, R7, -1 ;  /* 0xbf80000006020423 */ /* 0x001fc80000000007 */
[----:B------:R-:W-:-:S04]  /*0320*/  @P0 FADD.FTZ R2, -R2, -RZ ;  /* 0x800000ff02020221 */ /* 0x000fc80000010100 */
[----:B------:R-:W-:-:S04]  /*0330*/  @P0 FFMA R2, R7, R2, R7 ;  /* 0x0000000207020223 */ /* 0x000fc80000000007 */
[----:B------:R-:W-:Y:S01]  /*0340*/  @P0 FFMA R5, R2, 1.84467440737095516160e+19, RZ ;  /* 0x5f80000002050823 */ /* 0x000fe200000000ff */
[----:B------:R-:W-:Y:S06]  /*0350*/  BRA `(.L_x_5) ;  /* 0x0000000000887947 */ /* 0x000fec0003800000 */
.L_x_4:
[----:B------:R-:W-:-:S05]  /*0360*/  VIADD R5, R2, 0xffffff03 ;  /* 0xffffff0302057836 */ /* 0x000fca0000000000 */
[----:B------:R-:W-:-:S13]  /*0370*/  ISETP.GT.U32.AND P0, PT, R5, 0x1, PT ;  /* 0x000000010500780c */ /* 0x000fda0003f04070 */
[----:B------:R-:W-:Y:S05]  /*0380*/  @P0 BRA `(.L_x_6) ;  /* 0x0000000000780947 */ /* 0x000fea0003800000 */
[----:B------:R-:W-:Y:S01]  /*0390*/  LOP3.LUT R6, R0, 0x7fffff, RZ, 0xc0, !PT ;  /* 0x007fffff00067812 */ /* 0x000fe200078ec0ff */
[----:B------:R-:W-:-:S03]  /*03a0*/  IMAD.MOV.U32 R10, RZ, RZ, 0x3 ;  /* 0x00000003ff0a7424 */ /* 0x000fc600078e00ff */
[----:B------:R-:W-:Y:S02]  /*03b0*/  LOP3.LUT R6, R6, 0x3f800000, RZ, 0xfc, !PT ;  /* 0x3f80000006067812 */ /* 0x000fe400078efcff */
[----:B------:R-:W-:Y:S02]  /*03c0*/  SHF.L.U32 R11, R10, R5, RZ ;  /* 0x000000050a0b7219 */ /* 0x000fe400000006ff */
[----:B------:R-:W0:Y:S02]  /*03d0*/  MUFU.RCP R7, R6 ;  /* 0x0000000600077308 */ /* 0x000e240000001000 */
[----:B0-----:R-:W-:-:S04]  /*03e0*/  FFMA R8, R6, R7, -1 ;  /* 0xbf80000006087423 */ /* 0x001fc80000000007 */
[----:B------:R-:W-:-:S04]  /*03f0*/  FADD.FTZ R8, -R8, -RZ ;  /* 0x800000ff08087221 */ /* 0x000fc80000010100 */
[CCC-:B------:R-:W-:Y:S01]  /*0400*/  FFMA.RM R9, R7.reuse, R8.reuse, R7.reuse ;  /* 0x0000000807097223 */ /* 0x1c0fe20000004007 */
[----:B------:R-:W-:-:S04]  /*0410*/  FFMA.RP R8, R7, R8, R7 ;  /* 0x0000000807087223 */ /* 0x000fc80000008007 */
[C---:B------:R-:W-:Y:S02]  /*0420*/  LOP3.LUT R7, R9.reuse, 0x7fffff, RZ, 0xc0, !PT ;  /* 0x007fffff09077812 */ /* 0x040fe400078ec0ff */
[----:B------:R-:W-:Y:S02]  /*0430*/  FSETP.NEU.FTZ.AND P0, PT, R9, R8, PT ;  /* 0x000000080900720b */ /* 0x000fe40003f1d000 */
[----:B------:R-:W-:Y:S02]  /*0440*/  LOP3.LUT R8, R7, 0x800000, RZ, 0xfc, !PT ;  /* 0x0080000007087812 */ /* 0x000fe400078efcff */
[----:B------:R-:W-:Y:S02]  /*0450*/  SEL R7, RZ, 0xffffffff, !P0 ;  /* 0xffffffffff077807 */ /* 0x000fe40004000000 */
[----:B------:R-:W-:Y:S02]  /*0460*/  LOP3.LUT R6, R11, R8, RZ, 0xc0, !PT ;  /* 0x000000080b067212 */ /* 0x000fe400078ec0ff */
[----:B------:R-:W-:-:S02]  /*0470*/  IADD3 R7, PT, PT, -R7, RZ, RZ ;  /* 0x000000ff07077210 */ /* 0x000fc40007ffe1ff */
[-C--:B------:R-:W-:Y:S02]  /*0480*/  SHF.R.U32.HI R6, RZ, R5.reuse, R6 ;  /* 0x00000005ff067219 */ /* 0x080fe40000011606 */
[----:B------:R-:W-:Y:S02]  /*0490*/  LOP3.LUT P1, RZ, R7, R5, R8, 0xf8, !PT ;  /* 0x0000000507ff7212 */ /* 0x000fe4000782f808 */
[C---:B------:R-:W-:Y:S02]  /*04a0*/  LOP3.LUT P0, RZ, R6.reuse, 0x1, RZ, 0xc0, !PT ;  /* 0x0000000106ff7812 */ /* 0x040fe4000780c0ff */
[----:B------:R-:W-:-:S04]  /*04b0*/  LOP3.LUT P2, RZ, R6, 0x2, RZ, 0xc0, !PT ;  /* 0x0000000206ff7812 */ /* 0x000fc8000784c0ff */
[----:B------:R-:W-:Y:S02]  /*04c0*/  PLOP3.LUT P0, PT, P0, P1, P2, 0xe0, 0x0 ;  /* 0x000000000000781c */ /* 0x000fe40000703c20 */
[----:B------:R-:W-:Y:S02]  /*04d0*/  LOP3.LUT P1, RZ, R0, 0x7fffff, RZ, 0xc0, !PT ;  /* 0x007fffff00ff7812 */ /* 0x000fe4000782c0ff */
[----:B------:R-:W-:-:S05]  /*04e0*/  SEL R5, RZ, 0x1, !P0 ;  /* 0x00000001ff057807 */ /* 0x000fca0004000000 */
[----:B------:R-:W-:-:S05]  /*04f0*/  IMAD.MOV R5, RZ, RZ, -R5 ;  /* 0x000000ffff057224 */ /* 0x000fca00078e0a05 */
[----:B------:R-:W-:Y:S02]  /*0500*/  ISETP.GE.AND P0, PT, R5, RZ, PT ;  /* 0x000000ff0500720c */ /* 0x000fe40003f06270 */
[----:B------:R-:W-:-:S04]  /*0510*/  IADD3 R5, PT, PT, R2, -0xfc, RZ ;  /* 0xffffff0402057810 */ /* 0x000fc80007ffe0ff */
[----:B------:R-:W-:-:S07]  /*0520*/  SHF.R.U32.HI R5, RZ, R5, R8 ;  /* 0x00000005ff057219 */ /* 0x000fce0000011608 */
[----:B------:R-:W-:-:S05]  /*0530*/  @!P0 VIADD R5, R5, 0x1 ;  /* 0x0000000105058836 */ /* 0x000fca0000000000 */
[----:B------:R-:W-:-:S04]  /*0540*/  @!P1 SHF.L.U32 R5, R5, 0x1, RZ ;  /* 0x0000000105059819 */ /* 0x000fc800000006ff */
[----:B------:R-:W-:Y:S01]  /*0550*/  LOP3.LUT R5, R5, 0x80000000, R0, 0xf8, !PT ;  /* 0x8000000005057812 */ /* 0x000fe200078ef800 */
[----:B------:R-:W-:Y:S06]  /*0560*/  BRA `(.L_x_5) ;  /* 0x0000000000047947 */ /* 0x000fec0003800000 */
.L_x_6:
[----:B------:R0:W1:Y:S02]  /*0570*/  MUFU.RCP R5, R0 ;  /* 0x0000000000057308 */ /* 0x0000640000001000 */
.L_x_5:
[----:B------:R-:W-:Y:S05]  /*0580*/  BSYNC.RECONVERGENT B1 ;  /* 0x0000000000017941 */ /* 0x000fea0003800200 */
.L_x_3:
[----:B-1----:R-:W-:Y:S02]  /*0590*/  IMAD.MOV.U32 R7, RZ, RZ, R5 ;  /* 0x000000ffff077224 */ /* 0x002fe400078e0005 */
[----:B------:R-:W-:-:S04]  /*05a0*/  HFMA2 R5, -RZ, RZ, 0, 0 ;  /* 0x00000000ff057431 */ /* 0x000fc800000001ff */
[----:B0-----:R-:W-:Y:S05]  /*05b0*/  RET.REL.NODEC R4 `(_Z7SigmoidPfS_i) ;  /* 0xfffffff804907950 */ /* 0x001fea0003c3ffff */
.L_x_7:
[----:B------:R-:W-:-:S00]  /*05c0*/  BRA `(.L_x_7) ;  /* 0xfffffffc00fc7947 */ /* 0x000fc0000383ffff */
[----:B------:R-:W-:-:S00]  /*05d0*/  NOP ;  /* 0x0000000000007918 */ /* 0x000fc00000000000 */
        /* <DEDUP_REMOVED lines=10> */
.L_x_8:


//--------------------- .nv.shared.reserved.0     --------------------------
	.section	.nv.shared.reserved.0,"aw",@nobits
	.weak		__nv_reservedSMEM_offset_0_alias
	.size		__nv_reservedSMEM_offset_0_alias, 0, 64
	.other		__nv_reservedSMEM_offset_0_alias,@"STO_CUDA_RESERVED_SHARED STV_DEFAULT"
__nv_reservedSMEM_offset_0_alias:
	.zero		0
	.zero		64


//--------------------- .nv.constant0._Z7SigmoidPfS_i --------------------------
	.section	.nv.constant0._Z7SigmoidPfS_i,"a",@progbits
	.sectionflags	@""
	.align	4
.nv.constant0._Z7SigmoidPfS_i:
	.zero		916


//--------------------- SYMBOLS --------------------------

	.type		.nv.reservedSmem.offset0,@object
	.size		.nv.reservedSmem.offset0,0x4
